//
// Generated by NVIDIA NVVM Compiler
//
// Compiler Build ID: CL-36424714
// Cuda compilation tools, release 13.0, V13.0.88
// Based on NVVM 20.0.0
//

.version 9.0
.target sm_100
.address_size 64

	// .globl	_Z7dkernelv
.extern .func  (.param .b32 func_retval0) vprintf
(
	.param .b64 vprintf_param_0,
	.param .b64 vprintf_param_1
)
;
// _ZZ7dkernelvE3str has been demoted
.global .align 1 .b8 $str[8] = {37, 100, 58, 32, 37, 115, 10};

.visible .entry _Z7dkernelv()
{
	.local .align 16 .b8 	__local_depot0[16];
	.reg .b64 	%SP;
	.reg .b64 	%SPL;
	.reg .pred 	%p<2>;
	.reg .b16 	%rs<4>;
	.reg .b32 	%r<13>;
	.reg .b64 	%rd<7>;
	// demoted variable
	.shared .align 1 .b8 _ZZ7dkernelvE3str[27];
	mov.u64 	%SPL, __local_depot0;
	cvta.local.u64 	%SP, %SPL;
	mov.u32 	%r2, %tid.x;
	mov.u32 	%r1, %ctaid.x;
	add.s32 	%r3, %r2, %r1;
	mul.hi.u32 	%r4, %r3, 1321528399;
	shr.u32 	%r5, %r4, 3;
	mul.lo.s32 	%r6, %r5, 26;
	sub.s32 	%r7, %r3, %r6;
	cvt.u16.u32 	%rs1, %r7;
	add.s16 	%rs2, %rs1, 65;
	mov.u32 	%r8, _ZZ7dkernelvE3str;
	add.s32 	%r9, %r8, %r2;
	st.shared.u8 	[%r9], %rs2;
	setp.ne.s32 	%p1, %r2, 0;
	@%p1 bra 	$L__BB0_2;
	add.u64 	%rd1, %SP, 0;
	add.u64 	%rd2, %SPL, 0;
	mov.b16 	%rs3, 0;
	st.shared.u8 	[_ZZ7dkernelvE3str+26], %rs3;
	st.local.u32 	[%rd2], %r1;
	cvt.u64.u32 	%rd3, %r8;
	cvta.shared.u64 	%rd4, %rd3;
	st.local.u64 	[%rd2+8], %rd4;
	mov.u64 	%rd5, $str;
	cvta.global.u64 	%rd6, %rd5;
	{ // callseq 0, 0
	.param .b64 param0;
	st.param.b64 	[param0], %rd6;
	.param .b64 param1;
	st.param.b64 	[param1], %rd1;
	.param .b32 retval0;
	call.uni (retval0), 
	vprintf, 
	(
	param0, 
	param1
	);
	ld.param.b32 	%r11, [retval0];
	} // callseq 0
$L__BB0_2:
	ret;

}


// ===== COMPILED SASS (sm_100) =====

	.target	sm_100

	.elftype	@"ET_EXEC"


//--------------------- .note.nv.tkinfo           --------------------------
	.section	.note.nv.tkinfo,"",@"SHT_NOTE"
	.sectionflags	@"SHF_NOTE_NV_TKINFO"
	.tkinfo
        /*0018*/ 	.word	0x00000002
        /*0030*/ 	.string	""
        /*0030*/ 	.string	"ptxas"
        /*0030*/ 	.string	"Cuda compilation tools, release 13.0, V13.0.88"
        /*0030*/ 	.string	"Build cuda_13.0.r13.0/compiler.36424714_0"
        /*0030*/ 	.string	"-arch sm_100 -m 64 "



//--------------------- .note.nv.cuinfo           --------------------------
	.section	.note.nv.cuinfo,"",@"SHT_NOTE"
	.sectionflags	@"SHF_NOTE_NV_CUINFO"
        /*0018*/ 	.short	0x0002
        /*001a*/ 	.short	0x0064
        /*001c*/ 	.short	0x0082
	.zero		2


//--------------------- .nv.info                  --------------------------
	.section	.nv.info,"",@"SHT_CUDA_INFO"
	.align	4


	//----- nvinfo : EIATTR_REGCOUNT
	.align		4
        /*0000*/ 	.byte	0x04, 0x2f
        /*0002*/ 	.short	(.L_2 - .L_1)
	.align		4
.L_1:
        /*0004*/ 	.word	index@(_Z7dkernelv)
        /*0008*/ 	.word	0x00000018


	//----- nvinfo : EIATTR_FRAME_SIZE
	.align		4
.L_2:
        /*000c*/ 	.byte	0x04, 0x11
        /*000e*/ 	.short	(.L_4 - .L_3)
	.align		4
.L_3:
        /*0010*/ 	.word	index@(_Z7dkernelv)
        /*0014*/ 	.word	0x00000010


	//----- nvinfo : EIATTR_MIN_STACK_SIZE
	.align		4
.L_4:
        /*0018*/ 	.byte	0x04, 0x12
        /*001a*/ 	.short	(.L_6 - .L_5)
	.align		4
.L_5:
        /*001c*/ 	.word	index@(_Z7dkernelv)
        /*0020*/ 	.word	0x00000010
.L_6:


//--------------------- .nv.compat                --------------------------
	.section	.nv.compat,"",@"SHT_CUDA_COMPAT_INFO"
	.align	4
        /*0000*/ 	.byte	0x02, 0x09, 0x00, 0x00, 0x02, 0x02, 0x01, 0x00, 0x02, 0x05, 0x05, 0x00, 0x03, 0x07, 0x01, 0x01
        /*0010*/ 	.byte	0x02, 0x03, 0x00, 0x00, 0x02, 0x06, 0x01, 0x00, 0x04, 0x0b, 0x08, 0x00, 0x09, 0x00, 0x00, 0x00
        /*0020*/ 	.byte	0x00, 0x00, 0x00, 0x00


//--------------------- .nv.info._Z7dkernelv      --------------------------
	.section	.nv.info._Z7dkernelv,"",@"SHT_CUDA_INFO"
	.sectionflags	@""
	.align	4


	//----- nvinfo : EIATTR_CUDA_API_VERSION
	.align		4
        /*0000*/ 	.byte	0x04, 0x37
        /*0002*/ 	.short	(.L_8 - .L_7)
.L_7:
        /*0004*/ 	.word	0x00000082


	//----- nvinfo : EIATTR_SPARSE_MMA_MASK
	.align		4
.L_8:
        /*0008*/ 	.byte	0x03, 0x50
        /*000a*/ 	.short	0x0000


	//----- nvinfo : EIATTR_MAXREG_COUNT
	.align		4
        /*000c*/ 	.byte	0x03, 0x1b
        /*000e*/ 	.short	0x00ff


	//----- nvinfo : EIATTR_EXTERNS
	.align		4
        /*0010*/ 	.byte	0x04, 0x0f
        /*0012*/ 	.short	(.L_10 - .L_9)


	//   ....[0]....
	.align		4
.L_9:
        /*0014*/ 	.word	index@(vprintf)


	//----- nvinfo : EIATTR_MERCURY_ISA_VERSION
	.align		4
.L_10:
        /*0018*/ 	.byte	0x03, 0x5f
        /*001a*/ 	.short	0x0101


	//----- nvinfo : EIATTR_VRC_CTA_INIT_COUNT
	.align		4
        /*001c*/ 	.byte	0x02, 0x4a
	.zero		1
	.zero		1


	//----- nvinfo : EIATTR_SYSCALL_OFFSETS
	.align		4
        /*0020*/ 	.byte	0x04, 0x46
        /*0022*/ 	.short	(.L_12 - .L_11)


	//   ....[0]....
.L_11:
        /*0024*/ 	.word	0x00000210


	//----- nvinfo : EIATTR_EXIT_INSTR_OFFSETS
	.align		4
.L_12:
        /*0028*/ 	.byte	0x04, 0x1c
        /*002a*/ 	.short	(.L_14 - .L_13)


	//   ....[0]....
.L_13:
        /*002c*/ 	.word	0x00000120


	//   ....[1]....
        /*0030*/ 	.word	0x00000220


	//----- nvinfo : EIATTR_CRS_STACK_SIZE
	.align		4
.L_14:
        /*0034*/ 	.byte	0x04, 0x1e
        /*0036*/ 	.short	(.L_16 - .L_15)
.L_15:
        /*0038*/ 	.word	0x00000000


	//----- nvinfo : EIATTR_SW_WAR
	.align		4
.L_16:
        /*003c*/ 	.byte	0x04, 0x36
        /*003e*/ 	.short	(.L_18 - .L_17)
.L_17:
        /*0040*/ 	.word	0x00000008
.L_18:


//--------------------- .nv.callgraph             --------------------------
	.section	.nv.callgraph,"",@"SHT_CUDA_CALLGRAPH"
	.align	4
	.sectionentsize	8
	.align		4
        /*0000*/ 	.word	0x00000000
	.align		4
        /*0004*/ 	.word	0xffffffff
	.align		4
        /*0008*/ 	.word	index@(_Z7dkernelv)
	.align		4
        /*000c*/ 	.word	index@(vprintf)
	.align		4
        /*0010*/ 	.word	0x00000000
	.align		4
        /*0014*/ 	.word	0xfffffffe
	.align		4
        /*0018*/ 	.word	0x00000000
	.align		4
        /*001c*/ 	.word	0xfffffffd
	.align		4
        /*0020*/ 	.word	0x00000000
	.align		4
        /*0024*/ 	.word	0xfffffffc


//--------------------- .nv.constant4             --------------------------
	.section	.nv.constant4,"a",@progbits
	.align	8
	.align		8
.nv.constant4:
        /*0000*/ 	.dword	vprintf
	.align		8
        /*0008*/ 	.dword	$str


//--------------------- .text._Z7dkernelv         --------------------------
	.section	.text._Z7dkernelv,"ax",@progbits
	.align	128
        .global         _Z7dkernelv
        .type           _Z7dkernelv,@function
        .size           _Z7dkernelv,(.L_x_2 - _Z7dkernelv)
        .other          _Z7dkernelv,@"STO_CUDA_ENTRY STV_DEFAULT"
_Z7dkernelv:
.text._Z7dkernelv:
[----:B------:R-:W0:Y:S01]  /*0000*/  LDC R1, c[0x0][0x37c] ;  /* 0x0000df00ff017b82 */ /* 0x000e220000000800 */
[----:B------:R-:W1:Y:S07]  /*0010*/  S2R R4, SR_TID.X ;  /* 0x0000000000047919 */ /* 0x000e6e0000002100 */
[----:B------:R-:W2:Y:S01]  /*0020*/  S2UR UR6, SR_CgaCtaId ;  /* 0x00000000000679c3 */ /* 0x000ea20000008800 */
[----:B------:R-:W3:Y:S01]  /*0030*/  LDCU UR5, c[0x0][0x2f8] ;  /* 0x00005f00ff0577ac */ /* 0x000ee20008000800 */
[----:B0-----:R-:W-:Y:S01]  /*0040*/  VIADD R1, R1, 0xfffffff0 ;  /* 0xfffffff001017836 */ /* 0x001fe20000000000 */
[----:B------:R-:W0:Y:S01]  /*0050*/  S2R R8, SR_CTAID.X ;  /* 0x0000000000087919 */ /* 0x000e220000002500 */
[----:B------:R-:W4:Y:S01]  /*0060*/  LDCU UR7, c[0x0][0x2fc] ;  /* 0x00005f80ff0777ac */ /* 0x000f220008000800 */
[----:B------:R-:W-:-:S02]  /*0070*/  UMOV UR4, 0x400 ;  /* 0x0000040000047882 */ /* 0x000fc40000000000 */
[----:B---3--:R-:W-:Y:S01]  /*0080*/  IADD3 R6, P1, PT, R1, UR5, RZ ;  /* 0x0000000501067c10 */ /* 0x008fe2000ff3e0ff */
[----:B--2---:R-:W-:-:S04]  /*0090*/  ULEA UR6, UR6, UR4, 0x18 ;  /* 0x0000000406067291 */ /* 0x004fc8000f8ec0ff */
[----:B----4-:R-:W-:Y:S01]  /*00a0*/  IMAD.X R7, RZ, RZ, UR7, P1 ;  /* 0x00000007ff077e24 */ /* 0x010fe200088e06ff */
[C---:B-1----:R-:W-:Y:S01]  /*00b0*/  ISETP.NE.AND P0, PT, R4.reuse, RZ, PT ;  /* 0x000000ff0400720c */ /* 0x042fe20003f05270 */
[----:B0-----:R-:W-:-:S04]  /*00c0*/  IMAD.IADD R0, R4, 0x1, R8 ;  /* 0x0000000104007824 */ /* 0x001fc800078e0208 */
[----:B------:R-:W-:-:S05]  /*00d0*/  IMAD.HI.U32 R2, R0, 0x4ec4ec4f, RZ ;  /* 0x4ec4ec4f00027827 */ /* 0x000fca00078e00ff */
[----:B------:R-:W-:-:S05]  /*00e0*/  SHF.R.U32.HI R3, RZ, 0x3, R2 ;  /* 0x00000003ff037819 */ /* 0x000fca0000011602 */
[----:B------:R-:W-:-:S05]  /*00f0*/  IMAD R3, R3, -0x1a, R0 ;  /* 0xffffffe603037824 */ /* 0x000fca00078e0200 */
[----:B------:R-:W-:-:S05]  /*0100*/  IADD3 R3, PT, PT, R3, 0x41, RZ ;  /* 0x0000004103037810 */ /* 0x000fca0007ffe0ff */
[----:B------:R0:W-:Y:S01]  /*0110*/  STS.U8 [R4+UR6], R3 ;  /* 0x0000000304007988 */ /* 0x0001e20008000006 */
[----:B------:R-:W-:Y:S05]  /*0120*/  @P0 EXIT ;  /* 0x000000000000094d */ /* 0x000fea0003800000 */
[----:B------:R-:W1:Y:S01]  /*0130*/  S2UR UR7, SR_SWINHI ;  /* 0x00000000000779c3 */ /* 0x000e620000002f00 */
[----:B------:R-:W-:Y:S01]  /*0140*/  MOV R0, 0x0 ;  /* 0x0000000000007802 */ /* 0x000fe20000000f00 */
[----:B------:R2:W-:Y:S04]  /*0150*/  STL [R1], R8 ;  /* 0x0000000801007387 */ /* 0x0005e80000100800 */
[----:B------:R-:W-:Y:S02]  /*0160*/  STS.U8 [UR6+0x1a], RZ ;  /* 0x00001affff007988 */ /* 0x000fe40008000006 */
[----:B0-----:R2:W0:Y:S01]  /*0170*/  LDC.64 R2, c[0x4][R0] ;  /* 0x0100000000027b82 */ /* 0x0014220000000a00 */
[----:B------:R-:W-:Y:S01]  /*0180*/  UMOV UR4, UR6 ;  /* 0x0000000600047c82 */ /* 0x000fe20008000000 */
[----:B-1----:R-:W-:Y:S01]  /*0190*/  UMOV UR5, UR7 ;  /* 0x0000000700057c82 */ /* 0x002fe20008000000 */
[----:B------:R-:W-:Y:S01]  /*01a0*/  MOV R10, UR4 ;  /* 0x00000004000a7c02 */ /* 0x000fe20008000f00 */
[----:B------:R-:W-:-:S02]  /*01b0*/  IMAD.U32 R11, RZ, RZ, UR5 ;  /* 0x00000005ff0b7e24 */ /* 0x000fc4000f8e00ff */
[----:B------:R-:W1:Y:S03]  /*01c0*/  LDCU.64 UR4, c[0x4][0x8] ;  /* 0x01000100ff0477ac */ /* 0x000e660008000a00 */
[----:B------:R2:W-:Y:S01]  /*01d0*/  STL.64 [R1+0x8], R10 ;  /* 0x0000080a01007387 */ /* 0x0005e20000100a00 */
[----:B-1----:R-:W-:Y:S01]  /*01e0*/  MOV R4, UR4 ;  /* 0x0000000400047c02 */ /* 0x002fe20008000f00 */
[----:B--2---:R-:W-:-:S07]  /*01f0*/  IMAD.U32 R5, RZ, RZ, UR5 ;  /* 0x00000005ff057e24 */ /* 0x004fce000f8e00ff */
[----:B------:R-:W-:-:S07]  /*0200*/  LEPC R20, `(.L_x_0) ;  /* 0x000000001014794e */ /* 0x000fce0000000000 */
[----:B0-----:R-:W-:Y:S05]  /*0210*/  CALL.ABS.NOINC R2 ;  /* 0x0000000002007343 */ /* 0x001fea0003c00000 */
.L_x_0:
[----:B------:R-:W-:Y:S05]  /*0220*/  EXIT ;  /* 0x000000000000794d */ /* 0x000fea0003800000 */
.L_x_1:
[----:B------:R-:W-:-:S00]  /*0230*/  BRA `(.L_x_1) ;  /* 0xfffffffc00fc7947 */ /* 0x000fc0000383ffff */
[----:B------:R-:W-:-:S00]  /*0240*/  NOP ;  /* 0x0000000000007918 */ /* 0x000fc00000000000 */
        /* <DEDUP_REMOVED lines=11> */
.L_x_2:


//--------------------- .nv.global.init           --------------------------
	.section	.nv.global.init,"aw",@progbits
.nv.global.init:
	.type		$str,@object
	.size		$str,(.L_0 - $str)
$str:
        /*0000*/ 	.byte	0x25, 0x64, 0x3a, 0x20, 0x25, 0x73, 0x0a, 0x00
.L_0:


//--------------------- .nv.shared._Z7dkernelv    --------------------------
	.section	.nv.shared._Z7dkernelv,"aw",@nobits
	.sectionflags	@""
.nv.shared._Z7dkernelv:
	.zero		1051


//--------------------- .nv.shared.reserved.0     --------------------------
	.section	.nv.shared.reserved.0,"aw",@nobits
	.weak		__nv_reservedSMEM_offset_0_alias
	.size		__nv_reservedSMEM_offset_0_alias, 0, 64
	.other		__nv_reservedSMEM_offset_0_alias,@"STO_CUDA_RESERVED_SHARED STV_DEFAULT"
__nv_reservedSMEM_offset_0_alias:
	.zero		0
	.zero		64


//--------------------- .nv.constant0._Z7dkernelv --------------------------
	.section	.nv.constant0._Z7dkernelv,"a",@progbits
	.sectionflags	@""
	.align	4
.nv.constant0._Z7dkernelv:
	.zero		896


//--------------------- SYMBOLS --------------------------

	.type		.nv.reservedSmem.offset0,@object
	.size		.nv.reservedSmem.offset0,0x4
	.type		.nv.reservedSmem.cap,@object
	.size		.nv.reservedSmem.cap,0x4
	.type		vprintf,@function
